//
// Generated by NVIDIA NVVM Compiler
//
// Compiler Build ID: CL-36424714
// Cuda compilation tools, release 13.0, V13.0.88
// Based on NVVM 20.0.0
//

.version 9.0
.target sm_100
.address_size 64

	// .globl	_Z4testIjEvPy
.global .align 8 .u64 ans;
.const .align 4 .b8 _Z5cdataIjE[40960];
.global .align 4 .b8 _Z5ddataIjE[40960];

.visible .entry _Z4testIjEvPy(
	.param .u64 .ptr .align 1 _Z4testIjEvPy_param_0
)
{
	.reg .pred 	%p<2>;
	.reg .b32 	%r<97>;
	.reg .b64 	%rd<81>;

	ld.param.u64 	%rd4, [_Z4testIjEvPy_param_0];
	mov.u32 	%r7, %tid.x;
	mul.lo.s32 	%r8, %r7, 1007;
	cvt.u64.u32 	%rd1, %r8;
	mov.b64 	%rd80, 0;
	mov.b32 	%r96, 7049;
	mov.b32 	%r95, 7000609;
	mov.u64 	%rd12, _Z5ddataIjE;
$L__BB0_1:
	add.s32 	%r9, %r95, 7000609;
	cvt.u64.u32 	%rd6, %r95;
	add.s64 	%rd7, %rd6, %rd1;
	mul.hi.u64 	%rd8, %rd7, 1801439850948199;
	mul.lo.s64 	%rd9, %rd8, 10240;
	sub.s64 	%rd10, %rd7, %rd9;
	add.s32 	%r10, %r96, 7049;
	shl.b64 	%rd11, %rd10, 2;
	add.s64 	%rd13, %rd12, %rd11;
	ld.global.u32 	%r11, [%rd13];
	mul.lo.s32 	%r12, %r11, %r96;
	mul.hi.u32 	%r13, %r12, 208240553;
	sub.s32 	%r14, %r12, %r13;
	shr.u32 	%r15, %r14, 1;
	add.s32 	%r16, %r15, %r13;
	shr.u32 	%r17, %r16, 19;
	mul.lo.s32 	%r18, %r17, 1000087;
	sub.s32 	%r19, %r12, %r18;
	cvt.u64.u32 	%rd14, %r19;
	add.s64 	%rd15, %rd80, %rd14;
	add.s32 	%r20, %r95, 1000087;
	cvt.u64.u32 	%rd16, %r20;
	add.s64 	%rd17, %rd16, %rd1;
	mul.hi.u64 	%rd18, %rd17, 1801439850948199;
	mul.lo.s64 	%rd19, %rd18, 10240;
	sub.s64 	%rd20, %rd17, %rd19;
	add.s32 	%r21, %r96, 1007;
	shl.b64 	%rd21, %rd20, 2;
	add.s64 	%rd22, %rd12, %rd21;
	ld.global.u32 	%r22, [%rd22];
	mul.lo.s32 	%r23, %r22, %r21;
	mul.hi.u32 	%r24, %r23, 208240553;
	sub.s32 	%r25, %r23, %r24;
	shr.u32 	%r26, %r25, 1;
	add.s32 	%r27, %r26, %r24;
	shr.u32 	%r28, %r27, 19;
	mul.lo.s32 	%r29, %r28, 1000087;
	sub.s32 	%r30, %r23, %r29;
	cvt.u64.u32 	%rd23, %r30;
	add.s64 	%rd24, %rd15, %rd23;
	add.s32 	%r31, %r95, 2000174;
	cvt.u64.u32 	%rd25, %r31;
	add.s64 	%rd26, %rd25, %rd1;
	mul.hi.u64 	%rd27, %rd26, 1801439850948199;
	mul.lo.s64 	%rd28, %rd27, 10240;
	sub.s64 	%rd29, %rd26, %rd28;
	add.s32 	%r32, %r96, 2014;
	shl.b64 	%rd30, %rd29, 2;
	add.s64 	%rd31, %rd12, %rd30;
	ld.global.u32 	%r33, [%rd31];
	mul.lo.s32 	%r34, %r33, %r32;
	mul.hi.u32 	%r35, %r34, 208240553;
	sub.s32 	%r36, %r34, %r35;
	shr.u32 	%r37, %r36, 1;
	add.s32 	%r38, %r37, %r35;
	shr.u32 	%r39, %r38, 19;
	mul.lo.s32 	%r40, %r39, 1000087;
	sub.s32 	%r41, %r34, %r40;
	cvt.u64.u32 	%rd32, %r41;
	add.s64 	%rd33, %rd24, %rd32;
	add.s32 	%r42, %r95, 3000261;
	cvt.u64.u32 	%rd34, %r42;
	add.s64 	%rd35, %rd34, %rd1;
	mul.hi.u64 	%rd36, %rd35, 1801439850948199;
	mul.lo.s64 	%rd37, %rd36, 10240;
	sub.s64 	%rd38, %rd35, %rd37;
	add.s32 	%r43, %r96, 3021;
	shl.b64 	%rd39, %rd38, 2;
	add.s64 	%rd40, %rd12, %rd39;
	ld.global.u32 	%r44, [%rd40];
	mul.lo.s32 	%r45, %r44, %r43;
	mul.hi.u32 	%r46, %r45, 208240553;
	sub.s32 	%r47, %r45, %r46;
	shr.u32 	%r48, %r47, 1;
	add.s32 	%r49, %r48, %r46;
	shr.u32 	%r50, %r49, 19;
	mul.lo.s32 	%r51, %r50, 1000087;
	sub.s32 	%r52, %r45, %r51;
	cvt.u64.u32 	%rd41, %r52;
	add.s64 	%rd42, %rd33, %rd41;
	add.s32 	%r53, %r95, 4000348;
	cvt.u64.u32 	%rd43, %r53;
	add.s64 	%rd44, %rd43, %rd1;
	mul.hi.u64 	%rd45, %rd44, 1801439850948199;
	mul.lo.s64 	%rd46, %rd45, 10240;
	sub.s64 	%rd47, %rd44, %rd46;
	add.s32 	%r54, %r96, 4028;
	shl.b64 	%rd48, %rd47, 2;
	add.s64 	%rd49, %rd12, %rd48;
	ld.global.u32 	%r55, [%rd49];
	mul.lo.s32 	%r56, %r55, %r54;
	mul.hi.u32 	%r57, %r56, 208240553;
	sub.s32 	%r58, %r56, %r57;
	shr.u32 	%r59, %r58, 1;
	add.s32 	%r60, %r59, %r57;
	shr.u32 	%r61, %r60, 19;
	mul.lo.s32 	%r62, %r61, 1000087;
	sub.s32 	%r63, %r56, %r62;
	cvt.u64.u32 	%rd50, %r63;
	add.s64 	%rd51, %rd42, %rd50;
	add.s32 	%r64, %r95, 5000435;
	cvt.u64.u32 	%rd52, %r64;
	add.s64 	%rd53, %rd52, %rd1;
	mul.hi.u64 	%rd54, %rd53, 1801439850948199;
	mul.lo.s64 	%rd55, %rd54, 10240;
	sub.s64 	%rd56, %rd53, %rd55;
	add.s32 	%r65, %r96, 5035;
	shl.b64 	%rd57, %rd56, 2;
	add.s64 	%rd58, %rd12, %rd57;
	ld.global.u32 	%r66, [%rd58];
	mul.lo.s32 	%r67, %r66, %r65;
	mul.hi.u32 	%r68, %r67, 208240553;
	sub.s32 	%r69, %r67, %r68;
	shr.u32 	%r70, %r69, 1;
	add.s32 	%r71, %r70, %r68;
	shr.u32 	%r72, %r71, 19;
	mul.lo.s32 	%r73, %r72, 1000087;
	sub.s32 	%r74, %r67, %r73;
	cvt.u64.u32 	%rd59, %r74;
	add.s64 	%rd60, %rd51, %rd59;
	add.s32 	%r75, %r95, 6000522;
	cvt.u64.u32 	%rd61, %r75;
	add.s64 	%rd62, %rd61, %rd1;
	mul.hi.u64 	%rd63, %rd62, 1801439850948199;
	mul.lo.s64 	%rd64, %rd63, 10240;
	sub.s64 	%rd65, %rd62, %rd64;
	add.s32 	%r76, %r96, 6042;
	shl.b64 	%rd66, %rd65, 2;
	add.s64 	%rd67, %rd12, %rd66;
	ld.global.u32 	%r77, [%rd67];
	mul.lo.s32 	%r78, %r77, %r76;
	mul.hi.u32 	%r79, %r78, 208240553;
	sub.s32 	%r80, %r78, %r79;
	shr.u32 	%r81, %r80, 1;
	add.s32 	%r82, %r81, %r79;
	shr.u32 	%r83, %r82, 19;
	mul.lo.s32 	%r84, %r83, 1000087;
	sub.s32 	%r85, %r78, %r84;
	cvt.u64.u32 	%rd68, %r85;
	add.s64 	%rd69, %rd60, %rd68;
	cvt.u64.u32 	%rd70, %r9;
	add.s64 	%rd71, %rd70, %rd1;
	mul.hi.u64 	%rd72, %rd71, 1801439850948199;
	mul.lo.s64 	%rd73, %rd72, 10240;
	sub.s64 	%rd74, %rd71, %rd73;
	shl.b64 	%rd75, %rd74, 2;
	add.s64 	%rd76, %rd12, %rd75;
	ld.global.u32 	%r86, [%rd76];
	mul.lo.s32 	%r87, %r86, %r10;
	mul.hi.u32 	%r88, %r87, 208240553;
	sub.s32 	%r89, %r87, %r88;
	shr.u32 	%r90, %r89, 1;
	add.s32 	%r91, %r90, %r88;
	shr.u32 	%r92, %r91, 19;
	mul.lo.s32 	%r93, %r92, 1000087;
	sub.s32 	%r94, %r87, %r93;
	cvt.u64.u32 	%rd77, %r94;
	add.s64 	%rd80, %rd69, %rd77;
	add.s32 	%r96, %r96, 8056;
	add.s32 	%r95, %r95, 8000696;
	setp.ne.s32 	%p1, %r96, 103123849;
	@%p1 bra 	$L__BB0_1;
	cvta.to.global.u64 	%rd78, %rd4;
	atom.global.add.u64 	%rd79, [%rd78], %rd80;
	ret;

}


// ===== COMPILED SASS (sm_100) =====

	.target	sm_100

	.elftype	@"ET_EXEC"


//--------------------- .note.nv.tkinfo           --------------------------
	.section	.note.nv.tkinfo,"",@"SHT_NOTE"
	.sectionflags	@"SHF_NOTE_NV_TKINFO"
	.tkinfo
        /*0018*/ 	.word	0x00000002
        /*0030*/ 	.string	""
        /*0030*/ 	.string	"ptxas"
        /*0030*/ 	.string	"Cuda compilation tools, release 13.0, V13.0.88"
        /*0030*/ 	.string	"Build cuda_13.0.r13.0/compiler.36424714_0"
        /*0030*/ 	.string	"-arch sm_100 -m 64 "



//--------------------- .note.nv.cuinfo           --------------------------
	.section	.note.nv.cuinfo,"",@"SHT_NOTE"
	.sectionflags	@"SHF_NOTE_NV_CUINFO"
        /*0018*/ 	.short	0x0002
        /*001a*/ 	.short	0x0064
        /*001c*/ 	.short	0x0082
	.zero		2


//--------------------- .nv.info                  --------------------------
	.section	.nv.info,"",@"SHT_CUDA_INFO"
	.align	4


	//----- nvinfo : EIATTR_REGCOUNT
	.align		4
        /*0000*/ 	.byte	0x04, 0x2f
        /*0002*/ 	.short	(.L_4 - .L_3)
	.align		4
.L_3:
        /*0004*/ 	.word	index@(_Z4testIjEvPy)
        /*0008*/ 	.word	0x00000020


	//----- nvinfo : EIATTR_FRAME_SIZE
	.align		4
.L_4:
        /*000c*/ 	.byte	0x04, 0x11
        /*000e*/ 	.short	(.L_6 - .L_5)
	.align		4
.L_5:
        /*0010*/ 	.word	index@(_Z4testIjEvPy)
        /*0014*/ 	.word	0x00000000


	//----- nvinfo : EIATTR_MIN_STACK_SIZE
	.align		4
.L_6:
        /*0018*/ 	.byte	0x04, 0x12
        /*001a*/ 	.short	(.L_8 - .L_7)
	.align		4
.L_7:
        /*001c*/ 	.word	index@(_Z4testIjEvPy)
        /*0020*/ 	.word	0x00000000
.L_8:


//--------------------- .nv.compat                --------------------------
	.section	.nv.compat,"",@"SHT_CUDA_COMPAT_INFO"
	.align	4
        /*0000*/ 	.byte	0x02, 0x09, 0x00, 0x00, 0x02, 0x02, 0x01, 0x00, 0x02, 0x05, 0x05, 0x00, 0x03, 0x07, 0x01, 0x01
        /*0010*/ 	.byte	0x02, 0x03, 0x00, 0x00, 0x02, 0x06, 0x01, 0x00, 0x04, 0x0b, 0x08, 0x00, 0x09, 0x00, 0x00, 0x00
        /*0020*/ 	.byte	0x00, 0x00, 0x00, 0x00


//--------------------- .nv.info._Z4testIjEvPy    --------------------------
	.section	.nv.info._Z4testIjEvPy,"",@"SHT_CUDA_INFO"
	.sectionflags	@""
	.align	4


	//----- nvinfo : EIATTR_CUDA_API_VERSION
	.align		4
        /*0000*/ 	.byte	0x04, 0x37
        /*0002*/ 	.short	(.L_10 - .L_9)
.L_9:
        /*0004*/ 	.word	0x00000082


	//----- nvinfo : EIATTR_KPARAM_INFO
	.align		4
.L_10:
        /*0008*/ 	.byte	0x04, 0x17
        /*000a*/ 	.short	(.L_12 - .L_11)
.L_11:
        /*000c*/ 	.word	0x00000000
        /*0010*/ 	.short	0x0000
        /*0012*/ 	.short	0x0000
        /*0014*/ 	.byte	0x00, 0xf5, 0x21, 0x00


	//----- nvinfo : EIATTR_SPARSE_MMA_MASK
	.align		4
.L_12:
        /*0018*/ 	.byte	0x03, 0x50
        /*001a*/ 	.short	0x0000


	//----- nvinfo : EIATTR_MAXREG_COUNT
	.align		4
        /*001c*/ 	.byte	0x03, 0x1b
        /*001e*/ 	.short	0x00ff


	//----- nvinfo : EIATTR_MERCURY_ISA_VERSION
	.align		4
        /*0020*/ 	.byte	0x03, 0x5f
        /*0022*/ 	.short	0x0101


	//----- nvinfo : EIATTR_VRC_CTA_INIT_COUNT
	.align		4
        /*0024*/ 	.byte	0x02, 0x4a
	.zero		1
	.zero		1


	//----- nvinfo : EIATTR_EXIT_INSTR_OFFSETS
	.align		4
        /*0028*/ 	.byte	0x04, 0x1c
        /*002a*/ 	.short	(.L_14 - .L_13)


	//   ....[0]....
.L_13:
        /*002c*/ 	.word	0x00000ce0


	//----- nvinfo : EIATTR_CBANK_PARAM_SIZE
	.align		4
.L_14:
        /*0030*/ 	.byte	0x03, 0x19
        /*0032*/ 	.short	0x0008


	//----- nvinfo : EIATTR_PARAM_CBANK
	.align		4
        /*0034*/ 	.byte	0x04, 0x0a
        /*0036*/ 	.short	(.L_16 - .L_15)
	.align		4
.L_15:
        /*0038*/ 	.word	index@(.nv.constant0._Z4testIjEvPy)
        /*003c*/ 	.short	0x0380
        /*003e*/ 	.short	0x0008


	//----- nvinfo : EIATTR_SW_WAR
	.align		4
.L_16:
        /*0040*/ 	.byte	0x04, 0x36
        /*0042*/ 	.short	(.L_18 - .L_17)
.L_17:
        /*0044*/ 	.word	0x00000008
.L_18:


//--------------------- .nv.callgraph             --------------------------
	.section	.nv.callgraph,"",@"SHT_CUDA_CALLGRAPH"
	.align	4
	.sectionentsize	8
	.align		4
        /*0000*/ 	.word	0x00000000
	.align		4
        /*0004*/ 	.word	0xffffffff
	.align		4
        /*0008*/ 	.word	0x00000000
	.align		4
        /*000c*/ 	.word	0xfffffffe
	.align		4
        /*0010*/ 	.word	0x00000000
	.align		4
        /*0014*/ 	.word	0xfffffffd
	.align		4
        /*0018*/ 	.word	0x00000000
	.align		4
        /*001c*/ 	.word	0xfffffffc


//--------------------- .nv.constant4             --------------------------
	.section	.nv.constant4,"a",@progbits
	.align	8
	.align		8
.nv.constant4:
        /*0000*/ 	.dword	ans
	.align		8
        /*0008*/ 	.dword	_Z5ddataIjE


//--------------------- .nv.constant3             --------------------------
	.section	.nv.constant3,"a",@progbits
	.align	4
.nv.constant3:
	.type		_Z5cdataIjE,@object
	.size		_Z5cdataIjE,(.L_1 - _Z5cdataIjE)
_Z5cdataIjE:
	.zero		40960
.L_1:


//--------------------- .text._Z4testIjEvPy       --------------------------
	.section	.text._Z4testIjEvPy,"ax",@progbits
	.align	128
        .global         _Z4testIjEvPy
        .type           _Z4testIjEvPy,@function
        .size           _Z4testIjEvPy,(.L_x_2 - _Z4testIjEvPy)
        .other          _Z4testIjEvPy,@"STO_CUDA_ENTRY STV_DEFAULT"
_Z4testIjEvPy:
.text._Z4testIjEvPy:
[----:B------:R-:W-:Y:S01]  /*0000*/  LDC R1, c[0x0][0x37c] ;  /* 0x0000df00ff017b82 */ /* 0x000fe20000000800 */
[----:B------:R-:W0:Y:S01]  /*0010*/  S2R R0, SR_TID.X ;  /* 0x0000000000007919 */ /* 0x000e220000002100 */
[----:B------:R-:W-:Y:S02]  /*0020*/  HFMA2 R24, -RZ, RZ, 0, 0 ;  /* 0x00000000ff187431 */ /* 0x000fe400000001ff */
[----:B------:R-:W-:Y:S01]  /*0030*/  IMAD.MOV.U32 R3, RZ, RZ, RZ ;  /* 0x000000ffff037224 */ /* 0x000fe200078e00ff */
[----:B------:R-:W1:Y:S01]  /*0040*/  LDCU.64 UR12, c[0x0][0x358] ;  /* 0x00006b00ff0c77ac */ /* 0x000e620008000a00 */
[----:B------:R-:W2:Y:S01]  /*0050*/  LDCU.64 UR14, c[0x4][0x8] ;  /* 0x01000100ff0e77ac */ /* 0x000ea20008000a00 */
[----:B------:R-:W-:Y:S01]  /*0060*/  UMOV UR4, 0x1b89 ;  /* 0x00001b8900047882 */ /* 0x000fe20000000000 */
[----:B------:R-:W-:Y:S01]  /*0070*/  UMOV UR5, 0x6ad221 ;  /* 0x006ad22100057882 */ /* 0x000fe20000000000 */
[----:B012---:R-:W-:-:S07]  /*0080*/  IMAD R0, R0, 0x3ef, RZ ;  /* 0x000003ef00007824 */ /* 0x007fce00078e02ff */
.L_x_0:
[----:B------:R-:W-:Y:S01]  /*0090*/  IADD3 R8, P0, PT, R0, UR5, RZ ;  /* 0x0000000500087c10 */ /* 0x000fe2000ff1e0ff */
[----:B------:R-:W-:Y:S02]  /*00a0*/  UIADD3 UR6, UPT, UPT, UR5, 0xf4297, URZ ;  /* 0x000f429705067890 */ /* 0x000fe4000fffe0ff */
[----:B------:R-:W-:Y:S01]  /*00b0*/  UIADD3 UR7, UPT, UPT, UR5, 0x2dc7c5, URZ ;  /* 0x002dc7c505077890 */ /* 0x000fe2000fffe0ff */
[----:B------:R-:W-:-:S03]  /*00c0*/  IADD3.X R9, PT, PT, RZ, RZ, RZ, P0, !PT ;  /* 0x000000ffff097210 */ /* 0x000fc600007fe4ff */
[C---:B------:R-:W-:Y:S01]  /*00d0*/  IADD3 R14, P0, PT, R0.reuse, UR6, RZ ;  /* 0x00000006000e7c10 */ /* 0x040fe2000ff1e0ff */
[----:B------:R-:W-:Y:S01]  /*00e0*/  UIADD3 UR6, UPT, UPT, UR5, 0x1e852e, URZ ;  /* 0x001e852e05067890 */ /* 0x000fe2000fffe0ff */
[----:B------:R-:W-:Y:S01]  /*00f0*/  IMAD.WIDE.U32 R6, R9, 0x66666667, RZ ;  /* 0x6666666709067825 */ /* 0x000fe200078e00ff */
[C---:B------:R-:W-:Y:S01]  /*0100*/  IADD3 R28, P3, PT, R0.reuse, UR7, RZ ;  /* 0x00000007001c7c10 */ /* 0x040fe2000ff7e0ff */
[----:B------:R-:W-:Y:S02]  /*0110*/  UIADD3 UR7, UPT, UPT, UR5, 0x4c4cf3, URZ ;  /* 0x004c4cf305077890 */ /* 0x000fe4000fffe0ff */
[----:B------:R-:W-:Y:S01]  /*0120*/  IMAD.X R15, RZ, RZ, RZ, P0 ;  /* 0x000000ffff0f7224 */ /* 0x000fe200000e06ff */
[----:B------:R-:W-:Y:S01]  /*0130*/  IADD3 R4, P2, PT, R0, UR6, RZ ;  /* 0x0000000600047c10 */ /* 0x000fe2000ff5e0ff */
[----:B------:R-:W-:Y:S01]  /*0140*/  IMAD.WIDE.U32 R12, P1, R8, 0x66666, R6 ;  /* 0x00066666080c7825 */ /* 0x000fe20007820006 */
[----:B------:R-:W-:Y:S01]  /*0150*/  IADD3.X R29, PT, PT, RZ, RZ, RZ, P3, !PT ;  /* 0x000000ffff1d7210 */ /* 0x000fe20001ffe4ff */
[----:B------:R-:W-:-:S02]  /*0160*/  UIADD3 UR6, UPT, UPT, UR5, 0x3d0a5c, URZ ;  /* 0x003d0a5c05067890 */ /* 0x000fc4000fffe0ff */
[----:B------:R-:W-:Y:S01]  /*0170*/  IMAD.WIDE.U32 R6, R8, 0x66666667, RZ ;  /* 0x6666666708067825 */ /* 0x000fe200078e00ff */
[----:B------:R-:W-:-:S03]  /*0180*/  IADD3.X R17, PT, PT, RZ, RZ, RZ, P1, !PT ;  /* 0x000000ffff117210 */ /* 0x000fc60000ffe4ff */
[----:B------:R-:W-:Y:S01]  /*0190*/  IMAD.X R5, RZ, RZ, RZ, P2 ;  /* 0x000000ffff057224 */ /* 0x000fe200010e06ff */
[----:B------:R-:W-:Y:S01]  /*01a0*/  IADD3 RZ, P2, PT, R7, R12, RZ ;  /* 0x0000000c07ff7210 */ /* 0x000fe20007f5e0ff */
[----:B------:R-:W-:Y:S02]  /*01b0*/  IMAD.MOV.U32 R16, RZ, RZ, R13 ;  /* 0x000000ffff107224 */ /* 0x000fe400078e000d */
[----:B------:R-:W-:-:S04]  /*01c0*/  IMAD.WIDE.U32 R12, R5, 0x66666667, RZ ;  /* 0x66666667050c7825 */ /* 0x000fc800078e00ff */
[----:B------:R-:W-:-:S04]  /*01d0*/  IMAD.WIDE.U32 R10, R15, 0x66666667, RZ ;  /* 0x666666670f0a7825 */ /* 0x000fc800078e00ff */
[----:B------:R-:W-:-:S04]  /*01e0*/  IMAD.WIDE.U32.X R6, R9, 0x66666, R16, P2 ;  /* 0x0006666609067825 */ /* 0x000fc800010e0410 */
[----:B------:R-:W-:-:S04]  /*01f0*/  IMAD.WIDE.U32 R16, R4, 0x66666667, RZ ;  /* 0x6666666704107825 */ /* 0x000fc800078e00ff */
[----:B------:R-:W-:-:S04]  /*0200*/  IMAD.WIDE.U32 R12, P5, R4, 0x66666, R12 ;  /* 0x00066666040c7825 */ /* 0x000fc800078a000c */
[----:B------:R-:W-:Y:S01]  /*0210*/  IMAD.WIDE.U32 R18, R14, 0x66666667, RZ ;  /* 0x666666670e127825 */ /* 0x000fe200078e00ff */
[----:B------:R-:W-:-:S03]  /*0220*/  IADD3 RZ, P3, PT, R17, R12, RZ ;  /* 0x0000000c11ff7210 */ /* 0x000fc60007f7e0ff */
[----:B------:R-:W-:-:S04]  /*0230*/  IMAD.WIDE.U32 R10, P0, R14, 0x66666, R10 ;  /* 0x000666660e0a7825 */ /* 0x000fc8000780000a */
[----:B------:R-:W-:Y:S01]  /*0240*/  IMAD.WIDE.U32 R8, R6, -0x2800, R8 ;  /* 0xffffd80006087825 */ /* 0x000fe200078e0008 */
[----:B------:R-:W-:Y:S02]  /*0250*/  IADD3 RZ, P1, PT, R19, R10, RZ ;  /* 0x0000000a13ff7210 */ /* 0x000fe40007f3e0ff */
[----:B------:R-:W-:Y:S01]  /*0260*/  IADD3.X R17, PT, PT, RZ, RZ, RZ, P0, !PT ;  /* 0x000000ffff117210 */ /* 0x000fe200007fe4ff */
[----:B------:R-:W-:Y:S01]  /*0270*/  IMAD R7, R7, -0x2800, RZ ;  /* 0xffffd80007077824 */ /* 0x000fe200078e02ff */
[----:B------:R-:W-:Y:S01]  /*0280*/  MOV R16, R11 ;  /* 0x0000000b00107202 */ /* 0x000fe20000000f00 */
[----:B------:R-:W-:Y:S01]  /*0290*/  IMAD.WIDE.U32 R18, R29, 0x66666667, RZ ;  /* 0x666666671d127825 */ /* 0x000fe200078e00ff */
[----:B------:R-:W-:Y:S02]  /*02a0*/  LEA R26, P0, R8, UR14, 0x2 ;  /* 0x0000000e081a7c11 */ /* 0x000fe4000f8010ff */
[----:B------:R-:W-:Y:S01]  /*02b0*/  IADD3 R9, PT, PT, R9, -R6, R7 ;  /* 0x8000000609097210 */ /* 0x000fe20007ffe007 */
[----:B------:R-:W-:-:S02]  /*02c0*/  IMAD.MOV.U32 R6, RZ, RZ, R13 ;  /* 0x000000ffff067224 */ /* 0x000fc400078e000d */
[----:B------:R-:W-:Y:S01]  /*02d0*/  IMAD.WIDE.U32.X R12, R15, 0x66666, R16, P1 ;  /* 0x000666660f0c7825 */ /* 0x000fe200008e0410 */
[----:B------:R-:W-:Y:S02]  /*02e0*/  LEA.HI.X R27, R8, UR15, R9, 0x2, P0 ;  /* 0x0000000f081b7c11 */ /* 0x000fe400080f1409 */
[C---:B------:R-:W-:Y:S01]  /*02f0*/  IADD3 R8, P0, PT, R0.reuse, UR6, RZ ;  /* 0x0000000600087c10 */ /* 0x040fe2000ff1e0ff */
[----:B------:R-:W-:Y:S01]  /*0300*/  IMAD.X R7, RZ, RZ, RZ, P5 ;  /* 0x000000ffff077224 */ /* 0x000fe200028e06ff */
[----:B------:R-:W-:Y:S01]  /*0310*/  IADD3 R10, P1, PT, R0, UR7, RZ ;  /* 0x00000007000a7c10 */ /* 0x000fe2000ff3e0ff */
[----:B------:R-:W-:Y:S01]  /*0320*/  IMAD.WIDE.U32 R14, R12, -0x2800, R14 ;  /* 0xffffd8000c0e7825 */ /* 0x000fe200078e000e */
[----:B------:R-:W-:Y:S01]  /*0330*/  IADD3.X R9, PT, PT, RZ, RZ, RZ, P0, !PT ;  /* 0x000000ffff097210 */ /* 0x000fe200007fe4ff */
[----:B------:R-:W-:Y:S01]  /*0340*/  UIADD3 UR6, UPT, UPT, UR5, 0x5b8f8a, URZ ;  /* 0x005b8f8a05067890 */ /* 0x000fe2000fffe0ff */
[----:B------:R0:W2:Y:S01]  /*0350*/  LDG.E R2, desc[UR12][R26.64] ;  /* 0x0000000c1a027981 */ /* 0x0000a2000c1e1900 */
[----:B------:R-:W-:-:S04]  /*0360*/  IMAD.WIDE.U32.X R6, R5, 0x66666, R6, P3 ;  /* 0x0006666605067825 */ /* 0x000fc800018e0406 */
[----:B------:R-:W-:Y:S02]  /*0370*/  IMAD R11, R13, -0x2800, RZ ;  /* 0xffffd8000d0b7824 */ /* 0x000fe400078e02ff */
[----:B------:R-:W-:Y:S02]  /*0380*/  IMAD R13, R7, -0x2800, RZ ;  /* 0xffffd800070d7824 */ /* 0x000fe400078e02ff */
[C---:B------:R-:W-:Y:S01]  /*0390*/  IMAD.WIDE.U32 R20, R28.reuse, 0x66666667, RZ ;  /* 0x666666671c147825 */ /* 0x040fe200078e00ff */
[----:B------:R-:W-:Y:S02]  /*03a0*/  IADD3 R7, PT, PT, R15, -R12, R11 ;  /* 0x8000000c0f077210 */ /* 0x000fe40007ffe00b */
[----:B------:R-:W-:Y:S01]  /*03b0*/  IADD3.X R11, PT, PT, RZ, RZ, RZ, P1, !PT ;  /* 0x000000ffff0b7210 */ /* 0x000fe20000ffe4ff */
[----:B------:R-:W-:-:S04]  /*03c0*/  IMAD.WIDE.U32 R18, P2, R28, 0x66666, R18 ;  /* 0x000666661c127825 */ /* 0x000fc80007840012 */
[----:B------:R-:W-:Y:S01]  /*03d0*/  IMAD.WIDE.U32 R4, R6, -0x2800, R4 ;  /* 0xffffd80006047825 */ /* 0x000fe200078e0004 */
[----:B------:R-:W-:Y:S02]  /*03e0*/  IADD3 RZ, P4, PT, R21, R18, RZ ;  /* 0x0000001215ff7210 */ /* 0x000fe40007f9e0ff */
[----:B------:R-:W-:Y:S01]  /*03f0*/  MOV R16, R19 ;  /* 0x0000001300107202 */ /* 0x000fe20000000f00 */
[----:B------:R-:W-:Y:S01]  /*0400*/  IMAD.WIDE.U32 R22, R9, 0x66666667, RZ ;  /* 0x6666666709167825 */ /* 0x000fe200078e00ff */
[----:B------:R-:W-:-:S03]  /*0410*/  IADD3 R15, PT, PT, R5, -R6, R13 ;  /* 0x80000006050f7210 */ /* 0x000fc60007ffe00d */
[----:B------:R-:W-:-:S04]  /*0420*/  IMAD.WIDE.U32 R12, R8, 0x66666667, RZ ;  /* 0x66666667080c7825 */ /* 0x000fc800078e00ff */
[----:B------:R-:W-:-:S04]  /*0430*/  IMAD.WIDE.U32 R22, P0, R8, 0x66666, R22 ;  /* 0x0006666608167825 */ /* 0x000fc80007800016 */
[----:B------:R-:W-:Y:S01]  /*0440*/  IMAD.WIDE.U32 R20, R11, 0x66666667, RZ ;  /* 0x666666670b147825 */ /* 0x000fe200078e00ff */
[----:B------:R-:W-:Y:S02]  /*0450*/  IADD3 RZ, P1, PT, R13, R22, RZ ;  /* 0x000000160dff7210 */ /* 0x000fe40007f3e0ff */
[----:B------:R-:W-:Y:S01]  /*0460*/  IADD3.X R19, PT, PT, RZ, RZ, RZ, P0, !PT ;  /* 0x000000ffff137210 */ /* 0x000fe200007fe4ff */
[----:B------:R-:W-:Y:S02]  /*0470*/  IMAD.X R17, RZ, RZ, RZ, P2 ;  /* 0x000000ffff117224 */ /* 0x000fe400010e06ff */
[----:B------:R-:W-:-:S04]  /*0480*/  IMAD.WIDE.U32 R20, P2, R10, 0x66666, R20 ;  /* 0x000666660a147825 */ /* 0x000fc80007840014 */
[----:B------:R-:W-:-:S04]  /*0490*/  IMAD.WIDE.U32.X R16, R29, 0x66666, R16, P4 ;  /* 0x000666661d107825 */ /* 0x000fc800020e0410 */
[----:B------:R-:W-:-:S04]  /*04a0*/  IMAD.WIDE.U32 R12, R10, 0x66666667, RZ ;  /* 0x666666670a0c7825 */ /* 0x000fc800078e00ff */
[----:B------:R-:W-:Y:S01]  /*04b0*/  IMAD.MOV.U32 R18, RZ, RZ, R23 ;  /* 0x000000ffff127224 */ /* 0x000fe200078e0017 */
[----:B------:R-:W-:Y:S01]  /*04c0*/  IADD3 RZ, P0, PT, R13, R20, RZ ;  /* 0x000000140dff7210 */ /* 0x000fe20007f1e0ff */
[----:B------:R-:W-:-:S04]  /*04d0*/  IMAD.WIDE.U32 R12, R16, -0x2800, R28 ;  /* 0xffffd800100c7825 */ /* 0x000fc800078e001c */
[----:B------:R-:W-:Y:S01]  /*04e0*/  IMAD R5, R17, -0x2800, RZ ;  /* 0xffffd80011057824 */ /* 0x000fe200078e02ff */
[----:B------:R-:W-:Y:S01]  /*04f0*/  IADD3.X R17, PT, PT, RZ, RZ, RZ, P2, !PT ;  /* 0x000000ffff117210 */ /* 0x000fe200017fe4ff */
[----:B------:R-:W-:-:S03]  /*0500*/  IMAD.WIDE.U32.X R18, R9, 0x66666, R18, P1 ;  /* 0x0006666609127825 */ /* 0x000fc600008e0412 */
[----:B------:R-:W-:Y:S01]  /*0510*/  IADD3 R5, PT, PT, R13, -R16, R5 ;  /* 0x800000100d057210 */ /* 0x000fe20007ffe005 */
[----:B------:R-:W-:Y:S01]  /*0520*/  IMAD R13, R19, -0x2800, RZ ;  /* 0xffffd800130d7824 */ /* 0x000fe200078e02ff */
[----:B------:R-:W-:Y:S01]  /*0530*/  MOV R16, R21 ;  /* 0x0000001500107202 */ /* 0x000fe20000000f00 */
[----:B------:R-:W-:-:S04]  /*0540*/  IMAD.WIDE.U32 R8, R18, -0x2800, R8 ;  /* 0xffffd80012087825 */ /* 0x000fc800078e0008 */
[----:B------:R-:W-:Y:S01]  /*0550*/  IMAD.WIDE.U32.X R16, R11, 0x66666, R16, P0 ;  /* 0x000666660b107825 */ /* 0x000fe200000e0410 */
[----:B------:R-:W-:Y:S02]  /*0560*/  IADD3 R13, PT, PT, R9, -R18, R13 ;  /* 0x80000012090d7210 */ /* 0x000fe40007ffe00d */
[----:B------:R-:W-:Y:S01]  /*0570*/  IADD3 R18, P0, PT, R0, UR6, RZ ;  /* 0x0000000600127c10 */ /* 0x000fe2000ff1e0ff */
[----:B------:R-:W-:Y:S01]  /*0580*/  IMAD R9, R17, -0x2800, RZ ;  /* 0xffffd80011097824 */ /* 0x000fe200078e02ff */
[----:B------:R-:W-:Y:S01]  /*0590*/  UIADD3 UR6, UPT, UPT, UR5, 0x6ad221, URZ ;  /* 0x006ad22105067890 */ /* 0x000fe2000fffe0ff */
[----:B------:R-:W-:-:S04]  /*05a0*/  IMAD.WIDE.U32 R10, R16, -0x2800, R10 ;  /* 0xffffd800100a7825 */ /* 0x000fc800078e000a */
[----:B------:R-:W-:Y:S01]  /*05b0*/  IMAD.X R19, RZ, RZ, RZ, P0 ;  /* 0x000000ffff137224 */ /* 0x000fe200000e06ff */
[----:B------:R-:W-:Y:S01]  /*05c0*/  LEA R6, P0, R14, UR14, 0x2 ;  /* 0x0000000e0e067c11 */ /* 0x000fe2000f8010ff */
[----:B------:R-:W-:Y:S01]  /*05d0*/  IMAD.WIDE.U32 R22, R18, 0x66666667, RZ ;  /* 0x6666666712167825 */ /* 0x000fe200078e00ff */
[----:B------:R-:W-:Y:S02]  /*05e0*/  IADD3 R9, PT, PT, R11, -R16, R9 ;  /* 0x800000100b097210 */ /* 0x000fe40007ffe009 */
[----:B------:R-:W-:Y:S01]  /*05f0*/  LEA.HI.X R7, R14, UR15, R7, 0x2, P0 ;  /* 0x0000000f0e077c11 */ /* 0x000fe200080f1407 */
[----:B------:R-:W-:Y:S01]  /*0600*/  IMAD.WIDE.U32 R16, R19, 0x66666667, RZ ;  /* 0x6666666713107825 */ /* 0x000fe200078e00ff */
[----:B------:R-:W-:-:S03]  /*0610*/  LEA R14, P0, R4, UR14, 0x2 ;  /* 0x0000000e040e7c11 */ /* 0x000fc6000f8010ff */
[----:B------:R-:W3:Y:S01]  /*0620*/  LDG.E R6, desc[UR12][R6.64] ;  /* 0x0000000c06067981 */ /* 0x000ee2000c1e1900 */
[----:B------:R-:W-:Y:S01]  /*0630*/  LEA.HI.X R15, R4, UR15, R15, 0x2, P0 ;  /* 0x0000000f040f7c11 */ /* 0x000fe200080f140f */
[----:B------:R-:W-:-:S04]  /*0640*/  IMAD.WIDE.U32 R16, P0, R18, 0x66666, R16 ;  /* 0x0006666612107825 */ /* 0x000fc80007800010 */
[----:B------:R-:W4:Y:S01]  /*0650*/  LDG.E R14, desc[UR12][R14.64] ;  /* 0x0000000c0e0e7981 */ /* 0x000f22000c1e1900 */
[----:B------:R-:W-:Y:S02]  /*0660*/  IADD3.X R21, PT, PT, RZ, RZ, RZ, P0, !PT ;  /* 0x000000ffff157210 */ /* 0x000fe400007fe4ff */
[----:B------:R-:W-:Y:S02]  /*0670*/  IADD3 RZ, P0, PT, R23, R16, RZ ;  /* 0x0000001017ff7210 */ /* 0x000fe40007f1e0ff */
[----:B------:R-:W-:-:S05]  /*0680*/  MOV R20, R17 ;  /* 0x0000001100147202 */ /* 0x000fca0000000f00 */
[----:B------:R-:W-:Y:S01]  /*0690*/  IMAD.WIDE.U32.X R20, R19, 0x66666, R20, P0 ;  /* 0x0006666613147825 */ /* 0x000fe200000e0414 */
[----:B------:R-:W-:-:S03]  /*06a0*/  IADD3 R16, P0, PT, R0, UR6, RZ ;  /* 0x0000000600107c10 */ /* 0x000fc6000ff1e0ff */
[----:B------:R-:W-:Y:S02]  /*06b0*/  IMAD R11, R21, -0x2800, RZ ;  /* 0xffffd800150b7824 */ /* 0x000fe400078e02ff */
[----:B------:R-:W-:-:S04]  /*06c0*/  IMAD.WIDE.U32 R18, R20, -0x2800, R18 ;  /* 0xffffd80014127825 */ /* 0x000fc800078e0012 */
[----:B------:R-:W-:Y:S01]  /*06d0*/  IMAD.X R17, RZ, RZ, RZ, P0 ;  /* 0x000000ffff117224 */ /* 0x000fe200000e06ff */
[----:B------:R-:W-:-:S03]  /*06e0*/  IADD3 R4, PT, PT, R19, -R20, R11 ;  /* 0x8000001413047210 */ /* 0x000fc60007ffe00b */
[----:B------:R-:W-:-:S04]  /*06f0*/  IMAD.WIDE.U32 R20, R17, 0x66666667, RZ ;  /* 0x6666666711147825 */ /* 0x000fc800078e00ff */
[----:B------:R-:W-:-:S04]  /*0700*/  IMAD.WIDE.U32 R22, R16, 0x66666667, RZ ;  /* 0x6666666710167825 */ /* 0x000fc800078e00ff */
[----:B------:R-:W-:-:S03]  /*0710*/  IMAD.WIDE.U32 R20, P0, R16, 0x66666, R20 ;  /* 0x0006666610147825 */ /* 0x000fc60007800014 */
[----:B------:R-:W-:Y:S02]  /*0720*/  IADD3 RZ, P1, PT, R23, R20, RZ ;  /* 0x0000001417ff7210 */ /* 0x000fe40007f3e0ff */
[----:B------:R-:W-:Y:S02]  /*0730*/  IADD3.X R23, PT, PT, RZ, RZ, RZ, P0, !PT ;  /* 0x000000ffff177210 */ /* 0x000fe400007fe4ff */
[----:B------:R-:W-:Y:S02]  /*0740*/  MOV R22, R21 ;  /* 0x0000001500167202 */ /* 0x000fe40000000f00 */
[----:B------:R-:W-:-:S03]  /*0750*/  LEA R20, P0, R12, UR14, 0x2 ;  /* 0x0000000e0c147c11 */ /* 0x000fc6000f8010ff */
[----:B------:R-:W-:Y:S01]  /*0760*/  IMAD.WIDE.U32.X R22, R17, 0x66666, R22, P1 ;  /* 0x0006666611167825 */ /* 0x000fe200008e0416 */
[----:B------:R-:W-:Y:S02]  /*0770*/  LEA.HI.X R21, R12, UR15, R5, 0x2, P0 ;  /* 0x0000000f0c157c11 */ /* 0x000fe400080f1405 */
[----:B------:R-:W-:Y:S01]  /*0780*/  LEA R12, P0, R8, UR14, 0x2 ;  /* 0x0000000e080c7c11 */ /* 0x000fe2000f8010ff */
[----:B------:R-:W-:Y:S02]  /*0790*/  IMAD R11, R23, -0x2800, RZ ;  /* 0xffffd800170b7824 */ /* 0x000fe400078e02ff */
[----:B------:R-:W-:Y:S01]  /*07a0*/  IMAD.WIDE.U32 R16, R22, -0x2800, R16 ;  /* 0xffffd80016107825 */ /* 0x000fe200078e0010 */
[----:B------:R-:W-:Y:S01]  /*07b0*/  LEA.HI.X R13, R8, UR15, R13, 0x2, P0 ;  /* 0x0000000f080d7c11 */ /* 0x000fe200080f140d */
[----:B------:R-:W5:Y:S01]  /*07c0*/  LDG.E R20, desc[UR12][R20.64] ;  /* 0x0000000c14147981 */ /* 0x000f62000c1e1900 */
[----:B0-----:R-:W-:Y:S02]  /*07d0*/  LEA R26, P0, R10, UR14, 0x2 ;  /* 0x0000000e0a1a7c11 */ /* 0x001fe4000f8010ff */
[----:B------:R-:W-:Y:S01]  /*07e0*/  IADD3 R5, PT, PT, R17, -R22, R11 ;  /* 0x8000001611057210 */ /* 0x000fe20007ffe00b */
[----:B------:R-:W5:Y:S01]  /*07f0*/  LDG.E R12, desc[UR12][R12.64] ;  /* 0x0000000c0c0c7981 */ /* 0x000f62000c1e1900 */
[----:B------:R-:W-:-:S02]  /*0800*/  LEA R22, P1, R18, UR14, 0x2 ;  /* 0x0000000e12167c11 */ /* 0x000fc4000f8210ff */
[----:B------:R-:W-:Y:S02]  /*0810*/  LEA R8, P2, R16, UR14, 0x2 ;  /* 0x0000000e10087c11 */ /* 0x000fe4000f8410ff */
[----:B------:R-:W-:Y:S02]  /*0820*/  LEA.HI.X R27, R10, UR15, R9, 0x2, P0 ;  /* 0x0000000f0a1b7c11 */ /* 0x000fe400080f1409 */
[----:B------:R-:W-:Y:S02]  /*0830*/  LEA.HI.X R23, R18, UR15, R4, 0x2, P1 ;  /* 0x0000000f12177c11 */ /* 0x000fe400088f1404 */
[----:B------:R-:W-:Y:S01]  /*0840*/  LEA.HI.X R9, R16, UR15, R5, 0x2, P2 ;  /* 0x0000000f10097c11 */ /* 0x000fe200090f1405 */
[----:B------:R-:W5:Y:S04]  /*0850*/  LDG.E R26, desc[UR12][R26.64] ;  /* 0x0000000c1a1a7981 */ /* 0x000f68000c1e1900 */
[----:B------:R-:W5:Y:S04]  /*0860*/  LDG.E R22, desc[UR12][R22.64] ;  /* 0x0000000c16167981 */ /* 0x000f68000c1e1900 */
[----:B------:R0:W5:Y:S01]  /*0870*/  LDG.E R8, desc[UR12][R8.64] ;  /* 0x0000000c08087981 */ /* 0x000162000c1e1900 */
[----:B------:R-:W-:-:S02]  /*0880*/  UIADD3 UR6, UPT, UPT, UR4, 0x3ef, URZ ;  /* 0x000003ef04067890 */ /* 0x000fc4000fffe0ff */
[----:B------:R-:W-:Y:S02]  /*0890*/  UIADD3 UR7, UPT, UPT, UR4, 0x7de, URZ ;  /* 0x000007de04077890 */ /* 0x000fe4000fffe0ff */
[----:B------:R-:W-:Y:S02]  /*08a0*/  UIADD3 UR8, UPT, UPT, UR4, 0xfbc, URZ ;  /* 0x00000fbc04087890 */ /* 0x000fe4000fffe0ff */
[----:B------:R-:W-:Y:S02]  /*08b0*/  UIADD3 UR9, UPT, UPT, UR4, 0x13ab, URZ ;  /* 0x000013ab04097890 */ /* 0x000fe4000fffe0ff */
[----:B------:R-:W-:Y:S02]  /*08c0*/  UIADD3 UR10, UPT, UPT, UR4, 0x179a, URZ ;  /* 0x0000179a040a7890 */ /* 0x000fe4000fffe0ff */
[----:B------:R-:W-:Y:S01]  /*08d0*/  UIADD3 UR5, UPT, UPT, UR5, 0x7a14b8, URZ ;  /* 0x007a14b805057890 */ /* 0x000fe2000fffe0ff */
[----:B--2---:R-:W-:-:S04]  /*08e0*/  IMAD R2, R2, UR4, RZ ;  /* 0x0000000402027c24 */ /* 0x004fc8000f8e02ff */
[----:B------:R-:W-:-:S04]  /*08f0*/  IMAD.HI.U32 R5, R2, 0xc697fa9, RZ ;  /* 0x0c697fa902057827 */ /* 0x000fc800078e00ff */
[----:B------:R-:W-:-:S05]  /*0900*/  IMAD.IADD R4, R2, 0x1, -R5 ;  /* 0x0000000102047824 */ /* 0x000fca00078e0a05 */
[----:B------:R-:W-:-:S04]  /*0910*/  LEA.HI R4, R4, R5, RZ, 0x1f ;  /* 0x0000000504047211 */ /* 0x000fc800078ff8ff */
[----:B------:R-:W-:-:S05]  /*0920*/  SHF.R.U32.HI R5, RZ, 0x13, R4 ;  /* 0x00000013ff057819 */ /* 0x000fca0000011604 */
[----:B------:R-:W-:Y:S02]  /*0930*/  IMAD R5, R5, -0xf4297, R2 ;  /* 0xfff0bd6905057824 */ /* 0x000fe400078e0202 */
[----:B---3--:R-:W-:-:S04]  /*0940*/  IMAD R6, R6, UR6, RZ ;  /* 0x0000000606067c24 */ /* 0x008fc8000f8e02ff */
[----:B------:R-:W-:-:S04]  /*0950*/  IMAD.HI.U32 R7, R6, 0xc697fa9, RZ ;  /* 0x0c697fa906077827 */ /* 0x000fc800078e00ff */
[----:B----4-:R-:W-:Y:S01]  /*0960*/  IMAD R14, R14, UR7, RZ ;  /* 0x000000070e0e7c24 */ /* 0x010fe2000f8e02ff */
[----:B------:R-:W-:-:S03]  /*0970*/  IADD3 R10, PT, PT, R6, -R7, RZ ;  /* 0x80000007060a7210 */ /* 0x000fc60007ffe0ff */
[----:B0-----:R-:W-:Y:S01]  /*0980*/  IMAD.HI.U32 R9, R14, 0xc697fa9, RZ ;  /* 0x0c697fa90e097827 */ /* 0x001fe200078e00ff */
[----:B------:R-:W-:Y:S01]  /*0990*/  LEA.HI R10, R10, R7, RZ, 0x1f ;  /* 0x000000070a0a7211 */ /* 0x000fe200078ff8ff */
[----:B------:R-:W-:-:S03]  /*09a0*/  UIADD3 UR7, UPT, UPT, UR4, 0xbcd, URZ ;  /* 0x00000bcd04077890 */ /* 0x000fc6000fffe0ff */
[----:B------:R-:W-:Y:S02]  /*09b0*/  SHF.R.U32.HI R7, RZ, 0x13, R10 ;  /* 0x00000013ff077819 */ /* 0x000fe4000001160a */
[----:B------:R-:W-:-:S03]  /*09c0*/  IADD3 R4, PT, PT, R14, -R9, RZ ;  /* 0x800000090e047210 */ /* 0x000fc60007ffe0ff */
[----:B------:R-:W-:Y:S01]  /*09d0*/  IMAD R7, R7, -0xf4297, R6 ;  /* 0xfff0bd6907077824 */ /* 0x000fe200078e0206 */
[----:B------:R-:W-:Y:S01]  /*09e0*/  LEA.HI R4, R4, R9, RZ, 0x1f ;  /* 0x0000000904047211 */ /* 0x000fe200078ff8ff */
[----:B------:R-:W-:-:S03]  /*09f0*/  UIADD3 UR6, UPT, UPT, UR4, 0x1b89, URZ ;  /* 0x00001b8904067890 */ /* 0x000fc6000fffe0ff */
[----:B------:R-:W-:Y:S02]  /*0a00*/  SHF.R.U32.HI R9, RZ, 0x13, R4 ;  /* 0x00000013ff097819 */ /* 0x000fe40000011604 */
[----:B------:R-:W-:-:S03]  /*0a10*/  IADD3 R24, P0, P1, R7, R24, R5 ;  /* 0x0000001807187210 */ /* 0x000fc6000791e005 */
[----:B------:R-:W-:Y:S01]  /*0a20*/  IMAD R5, R9, -0xf4297, R14 ;  /* 0xfff0bd6909057824 */ /* 0x000fe200078e020e */
[----:B------:R-:W-:Y:S01]  /*0a30*/  UIADD3 UR4, UPT, UPT, UR4, 0x1f78, URZ ;  /* 0x00001f7804047890 */ /* 0x000fe2000fffe0ff */
[----:B-----5:R-:W-:Y:S02]  /*0a40*/  IMAD R20, R20, UR7, RZ ;  /* 0x0000000714147c24 */ /* 0x020fe4000f8e02ff */
[----:B------:R-:W-:Y:S02]  /*0a50*/  IMAD R12, R12, UR8, RZ ;  /* 0x000000080c0c7c24 */ /* 0x000fe4000f8e02ff */
[----:B------:R-:W-:-:S04]  /*0a60*/  IMAD.HI.U32 R7, R20, 0xc697fa9, RZ ;  /* 0x0c697fa914077827 */ /* 0x000fc800078e00ff */
[----:B------:R-:W-:-:S04]  /*0a70*/  IMAD.HI.U32 R9, R12, 0xc697fa9, RZ ;  /* 0x0c697fa90c097827 */ /* 0x000fc800078e00ff */
[----:B------:R-:W-:Y:S02]  /*0a80*/  IMAD R26, R26, UR9, RZ ;  /* 0x000000091a1a7c24 */ /* 0x000fe4000f8e02ff */
[----:B------:R-:W-:Y:S02]  /*0a90*/  IMAD.IADD R2, R20, 0x1, -R7 ;  /* 0x0000000114027824 */ /* 0x000fe400078e0a07 */
[----:B------:R-:W-:Y:S02]  /*0aa0*/  IMAD R22, R22, UR10, RZ ;  /* 0x0000000a16167c24 */ /* 0x000fe4000f8e02ff */
[----:B------:R-:W-:-:S04]  /*0ab0*/  IMAD.HI.U32 R11, R26, 0xc697fa9, RZ ;  /* 0x0c697fa91a0b7827 */ /* 0x000fc800078e00ff */
[----:B------:R-:W-:Y:S01]  /*0ac0*/  IMAD R8, R8, UR6, RZ ;  /* 0x0000000608087c24 */ /* 0x000fe2000f8e02ff */
[----:B------:R-:W-:Y:S01]  /*0ad0*/  IADD3 R4, PT, PT, R12, -R9, RZ ;  /* 0x800000090c047210 */ /* 0x000fe20007ffe0ff */
[----:B------:R-:W-:Y:S01]  /*0ae0*/  IMAD.HI.U32 R13, R22, 0xc697fa9, RZ ;  /* 0x0c697fa9160d7827 */ /* 0x000fe200078e00ff */
[----:B------:R-:W-:Y:S02]  /*0af0*/  IADD3 R6, PT, PT, R26, -R11, RZ ;  /* 0x8000000b1a067210 */ /* 0x000fe40007ffe0ff */
[----:B------:R-:W-:Y:S01]  /*0b00*/  LEA.HI R2, R2, R7, RZ, 0x1f ;  /* 0x0000000702027211 */ /* 0x000fe200078ff8ff */
[----:B------:R-:W-:Y:S01]  /*0b10*/  IMAD.HI.U32 R15, R8, 0xc697fa9, RZ ;  /* 0x0c697fa9080f7827 */ /* 0x000fe200078e00ff */
[----:B------:R-:W-:Y:S02]  /*0b20*/  LEA.HI R4, R4, R9, RZ, 0x1f ;  /* 0x0000000904047211 */ /* 0x000fe400078ff8ff */
[----:B------:R-:W-:Y:S01]  /*0b30*/  LEA.HI R6, R6, R11, RZ, 0x1f ;  /* 0x0000000b06067211 */ /* 0x000fe200078ff8ff */
[----:B------:R-:W-:Y:S01]  /*0b40*/  IMAD.IADD R10, R22, 0x1, -R13 ;  /* 0x00000001160a7824 */ /* 0x000fe200078e0a0d */
[----:B------:R-:W-:-:S02]  /*0b50*/  IADD3 R14, PT, PT, R8, -R15, RZ ;  /* 0x8000000f080e7210 */ /* 0x000fc40007ffe0ff */
[----:B------:R-:W-:Y:S02]  /*0b60*/  SHF.R.U32.HI R7, RZ, 0x13, R2 ;  /* 0x00000013ff077819 */ /* 0x000fe40000011602 */
[----:B------:R-:W-:Y:S02]  /*0b70*/  LEA.HI R10, R10, R13, RZ, 0x1f ;  /* 0x0000000d0a0a7211 */ /* 0x000fe400078ff8ff */
[----:B------:R-:W-:Y:S01]  /*0b80*/  SHF.R.U32.HI R9, RZ, 0x13, R4 ;  /* 0x00000013ff097819 */ /* 0x000fe20000011604 */
[----:B------:R-:W-:Y:S01]  /*0b90*/  IMAD R7, R7, -0xf4297, R20 ;  /* 0xfff0bd6907077824 */ /* 0x000fe200078e0214 */
[----:B------:R-:W-:Y:S02]  /*0ba0*/  LEA.HI R14, R14, R15, RZ, 0x1f ;  /* 0x0000000f0e0e7211 */ /* 0x000fe400078ff8ff */
[----:B------:R-:W-:Y:S01]  /*0bb0*/  SHF.R.U32.HI R11, RZ, 0x13, R6 ;  /* 0x00000013ff0b7819 */ /* 0x000fe20000011606 */
[----:B------:R-:W-:Y:S01]  /*0bc0*/  IMAD R9, R9, -0xf4297, R12 ;  /* 0xfff0bd6909097824 */ /* 0x000fe200078e020c */
[----:B------:R-:W-:-:S02]  /*0bd0*/  SHF.R.U32.HI R13, RZ, 0x13, R10 ;  /* 0x00000013ff0d7819 */ /* 0x000fc4000001160a */
[----:B------:R-:W-:Y:S01]  /*0be0*/  SHF.R.U32.HI R15, RZ, 0x13, R14 ;  /* 0x00000013ff0f7819 */ /* 0x000fe2000001160e */
[----:B------:R-:W-:Y:S01]  /*0bf0*/  IMAD R26, R11, -0xf4297, R26 ;  /* 0xfff0bd690b1a7824 */ /* 0x000fe200078e021a */
[----:B------:R-:W-:Y:S01]  /*0c00*/  IADD3 R5, P2, P3, R7, R24, R5 ;  /* 0x0000001807057210 */ /* 0x000fe20007b5e005 */
[----:B------:R-:W-:Y:S01]  /*0c10*/  UISETP.NE.AND UP0, UPT, UR4, 0x6258b89, UPT ;  /* 0x06258b890400788c */ /* 0x000fe2000bf05270 */
[----:B------:R-:W-:Y:S01]  /*0c20*/  IADD3.X R3, PT, PT, RZ, R3, RZ, P0, P1 ;  /* 0x00000003ff037210 */ /* 0x000fe200007e24ff */
[----:B------:R-:W-:Y:S01]  /*0c30*/  IMAD R13, R13, -0xf4297, R22 ;  /* 0xfff0bd690d0d7824 */ /* 0x000fe200078e0216 */
[----:B------:R-:W-:Y:S01]  /*0c40*/  IADD3 R9, P0, P1, R26, R5, R9 ;  /* 0x000000051a097210 */ /* 0x000fe2000791e009 */
[----:B------:R-:W-:Y:S01]  /*0c50*/  IMAD R8, R15, -0xf4297, R8 ;  /* 0xfff0bd690f087824 */ /* 0x000fe200078e0208 */
[----:B------:R-:W-:-:S04]  /*0c60*/  IADD3.X R3, PT, PT, RZ, R3, RZ, P2, P3 ;  /* 0x00000003ff037210 */ /* 0x000fc800017e64ff */
[----:B------:R-:W-:Y:S02]  /*0c70*/  IADD3 R24, P2, P3, R8, R9, R13 ;  /* 0x0000000908187210 */ /* 0x000fe40007b5e00d */
[----:B------:R-:W-:-:S04]  /*0c80*/  IADD3.X R3, PT, PT, RZ, R3, RZ, P0, P1 ;  /* 0x00000003ff037210 */ /* 0x000fc800007e24ff */
[----:B------:R-:W-:Y:S01]  /*0c90*/  IADD3.X R3, PT, PT, RZ, R3, RZ, P2, P3 ;  /* 0x00000003ff037210 */ /* 0x000fe200017e64ff */
[----:B------:R-:W-:Y:S06]  /*0ca0*/  BRA.U UP0, `(.L_x_0) ;  /* 0xfffffff100f87547 */ /* 0x000fec000b83ffff */
[----:B------:R-:W0:Y:S01]  /*0cb0*/  LDC.64 R4, c[0x0][0x380] ;  /* 0x0000e000ff047b82 */ /* 0x000e220000000a00 */
[----:B------:R-:W-:-:S05]  /*0cc0*/  MOV R25, R3 ;  /* 0x0000000300197202 */ /* 0x000fca0000000f00 */
[----:B0-----:R-:W-:Y:S01]  /*0cd0*/  REDG.E.ADD.64.STRONG.GPU desc[UR12][R4.64], R24 ;  /* 0x000000180400798e */ /* 0x001fe2000c12e50c */
[----:B------:R-:W-:Y:S05]  /*0ce0*/  EXIT ;  /* 0x000000000000794d */ /* 0x000fea0003800000 */
.L_x_1:
[----:B------:R-:W-:-:S00]  /*0cf0*/  BRA `(.L_x_1) ;  /* 0xfffffffc00fc7947 */ /* 0x000fc0000383ffff */
[----:B------:R-:W-:-:S00]  /*0d00*/  NOP ;  /* 0x0000000000007918 */ /* 0x000fc00000000000 */
[----:B------:R-:W-:-:S00]  /*0d10*/  NOP ;  /* 0x0000000000007918 */ /* 0x000fc00000000000 */
[----:B------:R-:W-:-:S00]  /*0d20*/  NOP ;  /* 0x0000000000007918 */ /* 0x000fc00000000000 */
[----:B------:R-:W-:-:S00]  /*0d30*/  NOP ;  /* 0x0000000000007918 */ /* 0x000fc00000000000 */
[----:B------:R-:W-:-:S00]  /*0d40*/  NOP ;  /* 0x0000000000007918 */ /* 0x000fc00000000000 */
[----:B------:R-:W-:-:S00]  /*0d50*/  NOP ;  /* 0x0000000000007918 */ /* 0x000fc00000000000 */
[----:B------:R-:W-:-:S00]  /*0d60*/  NOP ;  /* 0x0000000000007918 */ /* 0x000fc00000000000 */
[----:B------:R-:W-:-:S00]  /*0d70*/  NOP ;  /* 0x0000000000007918 */ /* 0x000fc00000000000 */
.L_x_2:


//--------------------- .nv.shared.reserved.0     --------------------------
	.section	.nv.shared.reserved.0,"aw",@nobits
	.weak		__nv_reservedSMEM_offset_0_alias
	.size		__nv_reservedSMEM_offset_0_alias, 0, 64
	.other		__nv_reservedSMEM_offset_0_alias,@"STO_CUDA_RESERVED_SHARED STV_DEFAULT"
__nv_reservedSMEM_offset_0_alias:
	.zero		0
	.zero		64


//--------------------- .nv.global                --------------------------
	.section	.nv.global,"aw",@nobits
	.align	8
.nv.global:
	.type		ans,@object
	.size		ans,(_Z5ddataIjE - ans)
ans:
	.zero		8
	.type		_Z5ddataIjE,@object
	.size		_Z5ddataIjE,(.L_2 - _Z5ddataIjE)
_Z5ddataIjE:
	.zero		40960
.L_2:


//--------------------- .nv.constant0._Z4testIjEvPy --------------------------
	.section	.nv.constant0._Z4testIjEvPy,"a",@progbits
	.sectionflags	@""
	.align	4
.nv.constant0._Z4testIjEvPy:
	.zero		904


//--------------------- SYMBOLS --------------------------

	.type		.nv.reservedSmem.offset0,@object
	.size		.nv.reservedSmem.offset0,0x4
